//
// Generated by NVIDIA NVVM Compiler
//
// Compiler Build ID: CL-36424714
// Cuda compilation tools, release 13.0, V13.0.88
// Based on NVVM 20.0.0
//

.version 9.0
.target sm_100
.address_size 64

	// .globl	_Z25strongestNeighborScan_gpuPiS_S_S_S_S_ii

.visible .entry _Z25strongestNeighborScan_gpuPiS_S_S_S_S_ii(
	.param .u64 .ptr .align 1 _Z25strongestNeighborScan_gpuPiS_S_S_S_S_ii_param_0,
	.param .u64 .ptr .align 1 _Z25strongestNeighborScan_gpuPiS_S_S_S_S_ii_param_1,
	.param .u64 .ptr .align 1 _Z25strongestNeighborScan_gpuPiS_S_S_S_S_ii_param_2,
	.param .u64 .ptr .align 1 _Z25strongestNeighborScan_gpuPiS_S_S_S_S_ii_param_3,
	.param .u64 .ptr .align 1 _Z25strongestNeighborScan_gpuPiS_S_S_S_S_ii_param_4,
	.param .u64 .ptr .align 1 _Z25strongestNeighborScan_gpuPiS_S_S_S_S_ii_param_5,
	.param .u32 _Z25strongestNeighborScan_gpuPiS_S_S_S_S_ii_param_6,
	.param .u32 _Z25strongestNeighborScan_gpuPiS_S_S_S_S_ii_param_7
)
{
	.reg .pred 	%p<6>;
	.reg .b32 	%r<23>;
	.reg .b64 	%rd<35>;

	ld.param.u64 	%rd8, [_Z25strongestNeighborScan_gpuPiS_S_S_S_S_ii_param_0];
	ld.param.u64 	%rd10, [_Z25strongestNeighborScan_gpuPiS_S_S_S_S_ii_param_1];
	ld.param.u64 	%rd11, [_Z25strongestNeighborScan_gpuPiS_S_S_S_S_ii_param_2];
	ld.param.u64 	%rd12, [_Z25strongestNeighborScan_gpuPiS_S_S_S_S_ii_param_3];
	ld.param.u64 	%rd13, [_Z25strongestNeighborScan_gpuPiS_S_S_S_S_ii_param_4];
	ld.param.u64 	%rd9, [_Z25strongestNeighborScan_gpuPiS_S_S_S_S_ii_param_5];
	ld.param.u32 	%r8, [_Z25strongestNeighborScan_gpuPiS_S_S_S_S_ii_param_6];
	ld.param.u32 	%r9, [_Z25strongestNeighborScan_gpuPiS_S_S_S_S_ii_param_7];
	cvta.to.global.u64 	%rd1, %rd11;
	cvta.to.global.u64 	%rd2, %rd10;
	cvta.to.global.u64 	%rd3, %rd13;
	cvta.to.global.u64 	%rd4, %rd12;
	mov.u32 	%r1, %ntid.x;
	mov.u32 	%r10, %ctaid.x;
	mov.u32 	%r11, %tid.x;
	mad.lo.s32 	%r22, %r10, %r1, %r11;
	setp.ge.s32 	%p1, %r22, %r9;
	@%p1 bra 	$L__BB0_9;
	cvta.to.global.u64 	%rd5, %rd8;
	mov.u32 	%r12, %nctaid.x;
	mul.lo.s32 	%r3, %r1, %r12;
	cvta.to.global.u64 	%rd6, %rd9;
$L__BB0_2:
	setp.lt.s32 	%p2, %r22, %r8;
	@%p2 bra 	$L__BB0_7;
	mul.wide.s32 	%rd14, %r22, 4;
	add.s64 	%rd15, %rd5, %rd14;
	ld.global.u32 	%r13, [%rd15];
	sub.s32 	%r5, %r22, %r8;
	mul.wide.s32 	%rd16, %r5, 4;
	add.s64 	%rd17, %rd5, %rd16;
	ld.global.u32 	%r14, [%rd17];
	setp.ne.s32 	%p3, %r13, %r14;
	@%p3 bra 	$L__BB0_7;
	add.s64 	%rd19, %rd4, %rd14;
	ld.global.u32 	%r6, [%rd19];
	add.s64 	%rd7, %rd4, %rd16;
	ld.global.u32 	%r15, [%rd7];
	setp.le.s32 	%p4, %r6, %r15;
	@%p4 bra 	$L__BB0_6;
	add.s64 	%rd27, %rd3, %rd14;
	st.global.u32 	[%rd27], %r6;
	add.s64 	%rd28, %rd2, %rd14;
	ld.global.u32 	%r19, [%rd28];
	add.s64 	%rd29, %rd1, %rd14;
	st.global.u32 	[%rd29], %r19;
	bra.uni 	$L__BB0_8;
$L__BB0_6:
	mov.b32 	%r16, 1;
	st.global.u32 	[%rd6], %r16;
	ld.global.u32 	%r17, [%rd7];
	add.s64 	%rd22, %rd3, %rd14;
	st.global.u32 	[%rd22], %r17;
	add.s64 	%rd24, %rd2, %rd16;
	ld.global.u32 	%r18, [%rd24];
	add.s64 	%rd25, %rd1, %rd14;
	st.global.u32 	[%rd25], %r18;
	bra.uni 	$L__BB0_8;
$L__BB0_7:
	mul.wide.s32 	%rd30, %r22, 4;
	add.s64 	%rd31, %rd2, %rd30;
	ld.global.u32 	%r20, [%rd31];
	add.s64 	%rd32, %rd1, %rd30;
	st.global.u32 	[%rd32], %r20;
	add.s64 	%rd33, %rd4, %rd30;
	ld.global.u32 	%r21, [%rd33];
	add.s64 	%rd34, %rd3, %rd30;
	st.global.u32 	[%rd34], %r21;
$L__BB0_8:
	add.s32 	%r22, %r22, %r3;
	setp.lt.s32 	%p5, %r22, %r9;
	@%p5 bra 	$L__BB0_2;
$L__BB0_9:
	ret;

}


// ===== COMPILED SASS (sm_100) =====

	.target	sm_100

	.elftype	@"ET_EXEC"


//--------------------- .note.nv.tkinfo           --------------------------
	.section	.note.nv.tkinfo,"",@"SHT_NOTE"
	.sectionflags	@"SHF_NOTE_NV_TKINFO"
	.tkinfo
        /*0018*/ 	.word	0x00000002
        /*0030*/ 	.string	""
        /*0030*/ 	.string	"ptxas"
        /*0030*/ 	.string	"Cuda compilation tools, release 13.0, V13.0.88"
        /*0030*/ 	.string	"Build cuda_13.0.r13.0/compiler.36424714_0"
        /*0030*/ 	.string	"-arch sm_100 -m 64 "



//--------------------- .note.nv.cuinfo           --------------------------
	.section	.note.nv.cuinfo,"",@"SHT_NOTE"
	.sectionflags	@"SHF_NOTE_NV_CUINFO"
        /*0018*/ 	.short	0x0002
        /*001a*/ 	.short	0x0064
        /*001c*/ 	.short	0x0082
	.zero		2


//--------------------- .nv.info                  --------------------------
	.section	.nv.info,"",@"SHT_CUDA_INFO"
	.align	4


	//----- nvinfo : EIATTR_REGCOUNT
	.align		4
        /*0000*/ 	.byte	0x04, 0x2f
        /*0002*/ 	.short	(.L_1 - .L_0)
	.align		4
.L_0:
        /*0004*/ 	.word	index@(_Z25strongestNeighborScan_gpuPiS_S_S_S_S_ii)
        /*0008*/ 	.word	0x00000020


	//----- nvinfo : EIATTR_FRAME_SIZE
	.align		4
.L_1:
        /*000c*/ 	.byte	0x04, 0x11
        /*000e*/ 	.short	(.L_3 - .L_2)
	.align		4
.L_2:
        /*0010*/ 	.word	index@(_Z25strongestNeighborScan_gpuPiS_S_S_S_S_ii)
        /*0014*/ 	.word	0x00000000


	//----- nvinfo : EIATTR_MIN_STACK_SIZE
	.align		4
.L_3:
        /*0018*/ 	.byte	0x04, 0x12
        /*001a*/ 	.short	(.L_5 - .L_4)
	.align		4
.L_4:
        /*001c*/ 	.word	index@(_Z25strongestNeighborScan_gpuPiS_S_S_S_S_ii)
        /*0020*/ 	.word	0x00000000
.L_5:


//--------------------- .nv.compat                --------------------------
	.section	.nv.compat,"",@"SHT_CUDA_COMPAT_INFO"
	.align	4
        /*0000*/ 	.byte	0x02, 0x09, 0x00, 0x00, 0x02, 0x02, 0x01, 0x00, 0x02, 0x05, 0x05, 0x00, 0x03, 0x07, 0x01, 0x01
        /*0010*/ 	.byte	0x02, 0x03, 0x00, 0x00, 0x02, 0x06, 0x01, 0x00, 0x04, 0x0b, 0x08, 0x00, 0x09, 0x00, 0x00, 0x00
        /*0020*/ 	.byte	0x00, 0x00, 0x00, 0x00


//--------------------- .nv.info._Z25strongestNeighborScan_gpuPiS_S_S_S_S_ii --------------------------
	.section	.nv.info._Z25strongestNeighborScan_gpuPiS_S_S_S_S_ii,"",@"SHT_CUDA_INFO"
	.sectionflags	@""
	.align	4


	//----- nvinfo : EIATTR_CUDA_API_VERSION
	.align		4
        /*0000*/ 	.byte	0x04, 0x37
        /*0002*/ 	.short	(.L_7 - .L_6)
.L_6:
        /*0004*/ 	.word	0x00000082


	//----- nvinfo : EIATTR_KPARAM_INFO
	.align		4
.L_7:
        /*0008*/ 	.byte	0x04, 0x17
        /*000a*/ 	.short	(.L_9 - .L_8)
.L_8:
        /*000c*/ 	.word	0x00000000
        /*0010*/ 	.short	0x0007
        /*0012*/ 	.short	0x0034
        /*0014*/ 	.byte	0x00, 0xf0, 0x11, 0x00


	//----- nvinfo : EIATTR_KPARAM_INFO
	.align		4
.L_9:
        /*0018*/ 	.byte	0x04, 0x17
        /*001a*/ 	.short	(.L_11 - .L_10)
.L_10:
        /*001c*/ 	.word	0x00000000
        /*0020*/ 	.short	0x0006
        /*0022*/ 	.short	0x0030
        /*0024*/ 	.byte	0x00, 0xf0, 0x11, 0x00


	//----- nvinfo : EIATTR_KPARAM_INFO
	.align		4
.L_11:
        /*0028*/ 	.byte	0x04, 0x17
        /*002a*/ 	.short	(.L_13 - .L_12)
.L_12:
        /*002c*/ 	.word	0x00000000
        /*0030*/ 	.short	0x0005
        /*0032*/ 	.short	0x0028
        /*0034*/ 	.byte	0x00, 0xf5, 0x21, 0x00


	//----- nvinfo : EIATTR_KPARAM_INFO
	.align		4
.L_13:
        /*0038*/ 	.byte	0x04, 0x17
        /*003a*/ 	.short	(.L_15 - .L_14)
.L_14:
        /*003c*/ 	.word	0x00000000
        /*0040*/ 	.short	0x0004
        /*0042*/ 	.short	0x0020
        /*0044*/ 	.byte	0x00, 0xf5, 0x21, 0x00


	//----- nvinfo : EIATTR_KPARAM_INFO
	.align		4
.L_15:
        /*0048*/ 	.byte	0x04, 0x17
        /*004a*/ 	.short	(.L_17 - .L_16)
.L_16:
        /*004c*/ 	.word	0x00000000
        /*0050*/ 	.short	0x0003
        /*0052*/ 	.short	0x0018
        /*0054*/ 	.byte	0x00, 0xf5, 0x21, 0x00


	//----- nvinfo : EIATTR_KPARAM_INFO
	.align		4
.L_17:
        /*0058*/ 	.byte	0x04, 0x17
        /*005a*/ 	.short	(.L_19 - .L_18)
.L_18:
        /*005c*/ 	.word	0x00000000
        /*0060*/ 	.short	0x0002
        /*0062*/ 	.short	0x0010
        /*0064*/ 	.byte	0x00, 0xf5, 0x21, 0x00


	//----- nvinfo : EIATTR_KPARAM_INFO
	.align		4
.L_19:
        /*0068*/ 	.byte	0x04, 0x17
        /*006a*/ 	.short	(.L_21 - .L_20)
.L_20:
        /*006c*/ 	.word	0x00000000
        /*0070*/ 	.short	0x0001
        /*0072*/ 	.short	0x0008
        /*0074*/ 	.byte	0x00, 0xf5, 0x21, 0x00


	//----- nvinfo : EIATTR_KPARAM_INFO
	.align		4
.L_21:
        /*0078*/ 	.byte	0x04, 0x17
        /*007a*/ 	.short	(.L_23 - .L_22)
.L_22:
        /*007c*/ 	.word	0x00000000
        /*0080*/ 	.short	0x0000
        /*0082*/ 	.short	0x0000
        /*0084*/ 	.byte	0x00, 0xf5, 0x21, 0x00


	//----- nvinfo : EIATTR_SPARSE_MMA_MASK
	.align		4
.L_23:
        /*0088*/ 	.byte	0x03, 0x50
        /*008a*/ 	.short	0x0000


	//----- nvinfo : EIATTR_MAXREG_COUNT
	.align		4
        /*008c*/ 	.byte	0x03, 0x1b
        /*008e*/ 	.short	0x00ff


	//----- nvinfo : EIATTR_MERCURY_ISA_VERSION
	.align		4
        /*0090*/ 	.byte	0x03, 0x5f
        /*0092*/ 	.short	0x0101


	//----- nvinfo : EIATTR_VRC_CTA_INIT_COUNT
	.align		4
        /*0094*/ 	.byte	0x02, 0x4a
	.zero		1
	.zero		1


	//----- nvinfo : EIATTR_EXIT_INSTR_OFFSETS
	.align		4
        /*0098*/ 	.byte	0x04, 0x1c
        /*009a*/ 	.short	(.L_25 - .L_24)


	//   ....[0]....
.L_24:
        /*009c*/ 	.word	0x00000070


	//   ....[1]....
        /*00a0*/ 	.word	0x00000410


	//----- nvinfo : EIATTR_CRS_STACK_SIZE
	.align		4
.L_25:
        /*00a4*/ 	.byte	0x04, 0x1e
        /*00a6*/ 	.short	(.L_27 - .L_26)
.L_26:
        /*00a8*/ 	.word	0x00000000


	//----- nvinfo : EIATTR_CBANK_PARAM_SIZE
	.align		4
.L_27:
        /*00ac*/ 	.byte	0x03, 0x19
        /*00ae*/ 	.short	0x0038


	//----- nvinfo : EIATTR_PARAM_CBANK
	.align		4
        /*00b0*/ 	.byte	0x04, 0x0a
        /*00b2*/ 	.short	(.L_29 - .L_28)
	.align		4
.L_28:
        /*00b4*/ 	.word	index@(.nv.constant0._Z25strongestNeighborScan_gpuPiS_S_S_S_S_ii)
        /*00b8*/ 	.short	0x0380
        /*00ba*/ 	.short	0x0038


	//----- nvinfo : EIATTR_SW_WAR
	.align		4
.L_29:
        /*00bc*/ 	.byte	0x04, 0x36
        /*00be*/ 	.short	(.L_31 - .L_30)
.L_30:
        /*00c0*/ 	.word	0x00000008
.L_31:


//--------------------- .nv.callgraph             --------------------------
	.section	.nv.callgraph,"",@"SHT_CUDA_CALLGRAPH"
	.align	4
	.sectionentsize	8
	.align		4
        /*0000*/ 	.word	0x00000000
	.align		4
        /*0004*/ 	.word	0xffffffff
	.align		4
        /*0008*/ 	.word	0x00000000
	.align		4
        /*000c*/ 	.word	0xfffffffe
	.align		4
        /*0010*/ 	.word	0x00000000
	.align		4
        /*0014*/ 	.word	0xfffffffd
	.align		4
        /*0018*/ 	.word	0x00000000
	.align		4
        /*001c*/ 	.word	0xfffffffc


//--------------------- .text._Z25strongestNeighborScan_gpuPiS_S_S_S_S_ii --------------------------
	.section	.text._Z25strongestNeighborScan_gpuPiS_S_S_S_S_ii,"ax",@progbits
	.align	128
        .global         _Z25strongestNeighborScan_gpuPiS_S_S_S_S_ii
        .type           _Z25strongestNeighborScan_gpuPiS_S_S_S_S_ii,@function
        .size           _Z25strongestNeighborScan_gpuPiS_S_S_S_S_ii,(.L_x_6 - _Z25strongestNeighborScan_gpuPiS_S_S_S_S_ii)
        .other          _Z25strongestNeighborScan_gpuPiS_S_S_S_S_ii,@"STO_CUDA_ENTRY STV_DEFAULT"
_Z25strongestNeighborScan_gpuPiS_S_S_S_S_ii:
.text._Z25strongestNeighborScan_gpuPiS_S_S_S_S_ii:
[----:B------:R-:W-:Y:S01]  /*0000*/  LDC R1, c[0x0][0x37c] ;  /* 0x0000df00ff017b82 */ /* 0x000fe20000000800 */
[----:B------:R-:W0:Y:S01]  /*0010*/  S2R R17, SR_CTAID.X ;  /* 0x0000000000117919 */ /* 0x000e220000002500 */
[----:B------:R-:W0:Y:S01]  /*0020*/  LDCU UR4, c[0x0][0x360] ;  /* 0x00006c00ff0477ac */ /* 0x000e220008000800 */
[----:B------:R-:W0:Y:S01]  /*0030*/  S2R R0, SR_TID.X ;  /* 0x0000000000007919 */ /* 0x000e220000002100 */
[----:B------:R-:W1:Y:S01]  /*0040*/  LDCU UR5, c[0x0][0x3b4] ;  /* 0x00007680ff0577ac */ /* 0x000e620008000800 */
[----:B0-----:R-:W-:-:S05]  /*0050*/  IMAD R17, R17, UR4, R0 ;  /* 0x0000000411117c24 */ /* 0x001fca000f8e0200 */
[----:B-1----:R-:W-:-:S13]  /*0060*/  ISETP.GE.AND P0, PT, R17, UR5, PT ;  /* 0x0000000511007c0c */ /* 0x002fda000bf06270 */
[----:B------:R-:W-:Y:S05]  /*0070*/  @P0 EXIT ;  /* 0x000000000000094d */ /* 0x000fea0003800000 */
[----:B------:R-:W0:Y:S01]  /*0080*/  LDC R0, c[0x0][0x3b0] ;  /* 0x0000ec00ff007b82 */ /* 0x000e220000000800 */
[----:B------:R-:W1:Y:S01]  /*0090*/  LDCU UR5, c[0x0][0x370] ;  /* 0x00006e00ff0577ac */ /* 0x000e620008000800 */
[----:B------:R-:W2:Y:S06]  /*00a0*/  LDCU.64 UR6, c[0x0][0x358] ;  /* 0x00006b00ff0677ac */ /* 0x000eac0008000a00 */
[----:B------:R-:W3:Y:S01]  /*00b0*/  LDC.64 R2, c[0x0][0x3a0] ;  /* 0x0000e800ff027b82 */ /* 0x000ee20000000a00 */
[----:B------:R-:W4:Y:S07]  /*00c0*/  LDCU UR8, c[0x0][0x3b4] ;  /* 0x00007680ff0877ac */ /* 0x000f2e0008000800 */
[----:B------:R-:W0:Y:S01]  /*00d0*/  LDC.64 R4, c[0x0][0x388] ;  /* 0x0000e200ff047b82 */ /* 0x000e220000000a00 */
[----:B-1----:R-:W-:-:S07]  /*00e0*/  UIMAD UR4, UR4, UR5, URZ ;  /* 0x00000005040472a4 */ /* 0x002fce000f8e02ff */
[----:B------:R-:W1:Y:S08]  /*00f0*/  LDC.64 R6, c[0x0][0x380] ;  /* 0x0000e000ff067b82 */ /* 0x000e700000000a00 */
[----:B------:R-:W0:Y:S08]  /*0100*/  LDC.64 R8, c[0x0][0x398] ;  /* 0x0000e600ff087b82 */ /* 0x000e300000000a00 */
[----:B------:R-:W0:Y:S08]  /*0110*/  LDC.64 R10, c[0x0][0x390] ;  /* 0x0000e400ff0a7b82 */ /* 0x000e300000000a00 */
[----:B------:R-:W0:Y:S08]  /*0120*/  LDC.64 R12, c[0x0][0x398] ;  /* 0x0000e600ff0c7b82 */ /* 0x000e300000000a00 */
[----:B--234-:R-:W0:Y:S02]  /*0130*/  LDC.64 R14, c[0x0][0x390] ;  /* 0x0000e400ff0e7b82 */ /* 0x01ce240000000a00 */
.L_x_4:
[----:B0-----:R-:W-:Y:S01]  /*0140*/  ISETP.GE.AND P0, PT, R17, R0, PT ;  /* 0x000000001100720c */ /* 0x001fe20003f06270 */
[----:B------:R-:W-:Y:S04]  /*0150*/  BSSY.RECONVERGENT B0, `(.L_x_0) ;  /* 0x0000028000007945 */ /* 0x000fe80003800200 */
[----:B------:R-:W-:Y:S08]  /*0160*/  BSSY.RELIABLE B1, `(.L_x_1) ;  /* 0x000001e000017945 */ /* 0x000ff00003800100 */
[----:B--2---:R-:W-:Y:S05]  /*0170*/  @!P0 BRA `(.L_x_2) ;  /* 0x0000000000708947 */ /* 0x004fea0003800000 */
[C---:B------:R-:W-:Y:S01]  /*0180*/  IADD3 R19, PT, PT, R17.reuse, -R0, RZ ;  /* 0x8000000011137210 */ /* 0x040fe20007ffe0ff */
[----:B-1----:R-:W-:-:S04]  /*0190*/  IMAD.WIDE R20, R17, 0x4, R6 ;  /* 0x0000000411147825 */ /* 0x002fc800078e0206 */
[----:B------:R-:W-:Y:S02]  /*01a0*/  IMAD.WIDE R22, R19, 0x4, R6 ;  /* 0x0000000413167825 */ /* 0x000fe400078e0206 */
[----:B------:R-:W2:Y:S04]  /*01b0*/  LDG.E R20, desc[UR6][R20.64] ;  /* 0x0000000614147981 */ /* 0x000ea8000c1e1900 */
[----:B------:R-:W2:Y:S02]  /*01c0*/  LDG.E R23, desc[UR6][R22.64] ;  /* 0x0000000616177981 */ /* 0x000ea4000c1e1900 */
[----:B--2---:R-:W-:-:S13]  /*01d0*/  ISETP.NE.AND P0, PT, R20, R23, PT ;  /* 0x000000171400720c */ /* 0x004fda0003f05270 */
[----:B------:R-:W-:Y:S05]  /*01e0*/  @!P0 BREAK.RELIABLE B1 ;  /* 0x0000000000018942 */ /* 0x000fea0003800100 */
[----:B------:R-:W-:Y:S05]  /*01f0*/  @P0 BRA `(.L_x_2) ;  /* 0x0000000000500947 */ /* 0x000fea0003800000 */
[----:B------:R-:W-:-:S04]  /*0200*/  IMAD.WIDE R28, R17, 0x4, R8 ;  /* 0x00000004111c7825 */ /* 0x000fc800078e0208 */
[----:B------:R-:W-:Y:S02]  /*0210*/  IMAD.WIDE R20, R19, 0x4, R8 ;  /* 0x0000000413147825 */ /* 0x000fe400078e0208 */
[----:B------:R-:W2:Y:S04]  /*0220*/  LDG.E R28, desc[UR6][R28.64] ;  /* 0x000000061c1c7981 */ /* 0x000ea8000c1e1900 */
[----:B------:R-:W2:Y:S01]  /*0230*/  LDG.E R16, desc[UR6][R20.64] ;  /* 0x0000000614107981 */ /* 0x000ea2000c1e1900 */
[----:B------:R-:W-:Y:S01]  /*0240*/  IMAD.WIDE R22, R17, 0x4, R2 ;  /* 0x0000000411167825 */ /* 0x000fe200078e0202 */
[----:B--2---:R-:W-:-:S13]  /*0250*/  ISETP.GT.AND P0, PT, R28, R16, PT ;  /* 0x000000101c00720c */ /* 0x004fda0003f04270 */
[C---:B------:R-:W-:Y:S01]  /*0260*/  @P0 IMAD.WIDE R24, R17.reuse, 0x4, R4 ;  /* 0x0000000411180825 */ /* 0x040fe200078e0204 */
[----:B------:R0:W-:Y:S04]  /*0270*/  @P0 STG.E desc[UR6][R22.64], R28 ;  /* 0x0000001c16000986 */ /* 0x0001e8000c101906 */
[----:B------:R1:W2:Y:S01]  /*0280*/  @P0 LDG.E R16, desc[UR6][R24.64] ;  /* 0x0000000618100981 */ /* 0x0002a2000c1e1900 */
[----:B------:R-:W3:Y:S01]  /*0290*/  @!P0 LDC.64 R26, c[0x0][0x3a8] ;  /* 0x0000ea00ff1a8b82 */ /* 0x000ee20000000a00 */
[----:B------:R-:W-:Y:S01]  /*02a0*/  @!P0 MOV R29, 0x1 ;  /* 0x00000001001d8802 */ /* 0x000fe20000000f00 */
[----:B-1----:R-:W-:-:S05]  /*02b0*/  IMAD.WIDE R24, R17, 0x4, R14 ;  /* 0x0000000411187825 */ /* 0x002fca00078e020e */
[----:B--2---:R0:W-:Y:S04]  /*02c0*/  @P0 STG.E desc[UR6][R24.64], R16 ;  /* 0x0000001018000986 */ /* 0x0041e8000c101906 */
[----:B---3--:R0:W-:Y:S04]  /*02d0*/  @!P0 STG.E desc[UR6][R26.64], R29 ;  /* 0x0000001d1a008986 */ /* 0x0081e8000c101906 */
[----:B------:R-:W2:Y:S01]  /*02e0*/  @!P0 LDG.E R21, desc[UR6][R20.64] ;  /* 0x0000000614158981 */ /* 0x000ea2000c1e1900 */
[----:B------:R-:W-:-:S03]  /*02f0*/  @!P0 IMAD.WIDE R18, R19, 0x4, R4 ;  /* 0x0000000413128825 */ /* 0x000fc600078e0204 */
[----:B--2---:R0:W-:Y:S04]  /*0300*/  @!P0 STG.E desc[UR6][R22.64], R21 ;  /* 0x0000001516008986 */ /* 0x0041e8000c101906 */
[----:B------:R-:W2:Y:S04]  /*0310*/  @!P0 LDG.E R19, desc[UR6][R18.64] ;  /* 0x0000000612138981 */ /* 0x000ea8000c1e1900 */
[----:B--2---:R0:W-:Y:S01]  /*0320*/  @!P0 STG.E desc[UR6][R24.64], R19 ;  /* 0x0000001318008986 */ /* 0x0041e2000c101906 */
[----:B------:R-:W-:Y:S05]  /*0330*/  BRA `(.L_x_3) ;  /* 0x0000000000247947 */ /* 0x000fea0003800000 */
.L_x_2:
[----:B------:R-:W-:Y:S05]  /*0340*/  BSYNC.RELIABLE B1 ;  /* 0x0000000000017941 */ /* 0x000fea0003800100 */
.L_x_1:
[----:B------:R-:W-:-:S06]  /*0350*/  IMAD.WIDE R18, R17, 0x4, R4 ;  /* 0x0000000411127825 */ /* 0x000fcc00078e0204 */
[----:B------:R-:W2:Y:S01]  /*0360*/  LDG.E R19, desc[UR6][R18.64] ;  /* 0x0000000612137981 */ /* 0x000ea2000c1e1900 */
[----:B------:R-:W-:-:S04]  /*0370*/  IMAD.WIDE R20, R17, 0x4, R10 ;  /* 0x0000000411147825 */ /* 0x000fc800078e020a */
[C---:B------:R-:W-:Y:S01]  /*0380*/  IMAD.WIDE R22, R17.reuse, 0x4, R12 ;  /* 0x0000000411167825 */ /* 0x040fe200078e020c */
[----:B--2---:R2:W-:Y:S05]  /*0390*/  STG.E desc[UR6][R20.64], R19 ;  /* 0x0000001314007986 */ /* 0x0045ea000c101906 */
[----:B------:R-:W3:Y:S01]  /*03a0*/  LDG.E R23, desc[UR6][R22.64] ;  /* 0x0000000616177981 */ /* 0x000ee2000c1e1900 */
[----:B------:R-:W-:-:S05]  /*03b0*/  IMAD.WIDE R24, R17, 0x4, R2 ;  /* 0x0000000411187825 */ /* 0x000fca00078e0202 */
[----:B---3--:R2:W-:Y:S02]  /*03c0*/  STG.E desc[UR6][R24.64], R23 ;  /* 0x0000001718007986 */ /* 0x0085e4000c101906 */
.L_x_3:
[----:B------:R-:W-:Y:S05]  /*03d0*/  BSYNC.RECONVERGENT B0 ;  /* 0x0000000000007941 */ /* 0x000fea0003800200 */
.L_x_0:
[----:B------:R-:W-:-:S04]  /*03e0*/  IADD3 R17, PT, PT, R17, UR4, RZ ;  /* 0x0000000411117c10 */ /* 0x000fc8000fffe0ff */
[----:B------:R-:W-:-:S13]  /*03f0*/  ISETP.GE.AND P0, PT, R17, UR8, PT ;  /* 0x0000000811007c0c */ /* 0x000fda000bf06270 */
[----:B------:R-:W-:Y:S05]  /*0400*/  @!P0 BRA `(.L_x_4) ;  /* 0xfffffffc004c8947 */ /* 0x000fea000383ffff */
[----:B------:R-:W-:Y:S05]  /*0410*/  EXIT ;  /* 0x000000000000794d */ /* 0x000fea0003800000 */
.L_x_5:
[----:B------:R-:W-:-:S00]  /*0420*/  BRA `(.L_x_5) ;  /* 0xfffffffc00fc7947 */ /* 0x000fc0000383ffff */
[----:B------:R-:W-:-:S00]  /*0430*/  NOP ;  /* 0x0000000000007918 */ /* 0x000fc00000000000 */
        /* <DEDUP_REMOVED lines=12> */
.L_x_6:


//--------------------- .nv.shared.reserved.0     --------------------------
	.section	.nv.shared.reserved.0,"aw",@nobits
	.weak		__nv_reservedSMEM_offset_0_alias
	.size		__nv_reservedSMEM_offset_0_alias, 0, 64
	.other		__nv_reservedSMEM_offset_0_alias,@"STO_CUDA_RESERVED_SHARED STV_DEFAULT"
__nv_reservedSMEM_offset_0_alias:
	.zero		0
	.zero		64


//--------------------- .nv.constant0._Z25strongestNeighborScan_gpuPiS_S_S_S_S_ii --------------------------
	.section	.nv.constant0._Z25strongestNeighborScan_gpuPiS_S_S_S_S_ii,"a",@progbits
	.sectionflags	@""
	.align	4
.nv.constant0._Z25strongestNeighborScan_gpuPiS_S_S_S_S_ii:
	.zero		952


//--------------------- SYMBOLS --------------------------

	.type		.nv.reservedSmem.offset0,@object
	.size		.nv.reservedSmem.offset0,0x4
